//
// Generated by NVIDIA NVVM Compiler
//
// Compiler Build ID: CL-36424714
// Cuda compilation tools, release 13.0, V13.0.88
// Based on NVVM 20.0.0
//

.version 9.0
.target sm_100
.address_size 64

	// .globl	_Z9rgbKernelPhS_iii

.visible .entry _Z9rgbKernelPhS_iii(
	.param .u64 .ptr .align 1 _Z9rgbKernelPhS_iii_param_0,
	.param .u64 .ptr .align 1 _Z9rgbKernelPhS_iii_param_1,
	.param .u32 _Z9rgbKernelPhS_iii_param_2,
	.param .u32 _Z9rgbKernelPhS_iii_param_3,
	.param .u32 _Z9rgbKernelPhS_iii_param_4
)
{
	.reg .pred 	%p<69>;
	.reg .b32 	%r<349>;
	.reg .b64 	%rd<23>;

	ld.param.u64 	%rd4, [_Z9rgbKernelPhS_iii_param_0];
	ld.param.u64 	%rd3, [_Z9rgbKernelPhS_iii_param_1];
	ld.param.u32 	%r175, [_Z9rgbKernelPhS_iii_param_2];
	ld.param.u32 	%r176, [_Z9rgbKernelPhS_iii_param_3];
	ld.param.u32 	%r178, [_Z9rgbKernelPhS_iii_param_4];
	cvta.to.global.u64 	%rd1, %rd4;
	mov.u32 	%r179, %tid.x;
	mov.u32 	%r180, %ctaid.x;
	mov.u32 	%r181, %ntid.x;
	mad.lo.s32 	%r182, %r180, %r181, %r179;
	div.s32 	%r1, %r182, %r175;
	mul.lo.s32 	%r183, %r1, %r175;
	sub.s32 	%r2, %r182, %r183;
	shr.u32 	%r184, %r178, 31;
	add.s32 	%r185, %r178, %r184;
	shr.s32 	%r3, %r185, 1;
	neg.s32 	%r4, %r3;
	or.b32  	%r186, %r185, 1;
	and.b32  	%r5, %r186, 4;
	and.b32  	%r6, %r186, 3;
	sub.s32 	%r7, 3, %r3;
	and.b32  	%r187, %r186, 2147483640;
	neg.s32 	%r8, %r187;
	sub.s32 	%r9, %r2, %r3;
	mov.b32 	%r307, 0;
	mov.u32 	%r261, %r4;
	mov.u32 	%r308, %r307;
	mov.u32 	%r309, %r307;
	mov.u32 	%r310, %r307;
$L__BB0_1:
	setp.lt.u32 	%p2, %r3, 4;
	add.s32 	%r188, %r261, %r1;
	setp.lt.s32 	%p3, %r188, 0;
	setp.ge.s32 	%p4, %r188, %r176;
	or.pred  	%p1, %p3, %p4;
	mul.lo.s32 	%r15, %r188, %r175;
	mov.u32 	%r327, %r4;
	@%p2 bra 	$L__BB0_21;
	add.s32 	%r189, %r9, %r15;
	mul.lo.s32 	%r266, %r189, 3;
	mov.u32 	%r267, %r9;
	mov.u32 	%r268, %r8;
	mov.u32 	%r269, %r7;
$L__BB0_3:
	.pragma "nounroll";
	setp.lt.s32 	%p5, %r267, 0;
	setp.ge.s32 	%p6, %r267, %r175;
	or.pred  	%p7, %p5, %p6;
	or.pred  	%p8, %p7, %p1;
	cvt.s64.s32 	%rd5, %r266;
	add.s64 	%rd2, %rd1, %rd5;
	@%p8 bra 	$L__BB0_5;
	ld.global.u8 	%r190, [%rd2];
	ld.global.u8 	%r191, [%rd2+1];
	ld.global.u8 	%r192, [%rd2+2];
	add.s32 	%r310, %r310, %r190;
	add.s32 	%r309, %r309, %r191;
	add.s32 	%r308, %r308, %r192;
	add.s32 	%r307, %r307, 1;
$L__BB0_5:
	add.s32 	%r193, %r267, 1;
	setp.lt.s32 	%p9, %r193, 0;
	setp.ge.s32 	%p10, %r193, %r175;
	or.pred  	%p11, %p9, %p10;
	or.pred  	%p12, %p11, %p1;
	@%p12 bra 	$L__BB0_7;
	ld.global.u8 	%r194, [%rd2+3];
	ld.global.u8 	%r195, [%rd2+4];
	ld.global.u8 	%r196, [%rd2+5];
	add.s32 	%r310, %r310, %r194;
	add.s32 	%r309, %r309, %r195;
	add.s32 	%r308, %r308, %r196;
	add.s32 	%r307, %r307, 1;
$L__BB0_7:
	add.s32 	%r197, %r267, 2;
	setp.lt.s32 	%p13, %r197, 0;
	setp.ge.s32 	%p14, %r197, %r175;
	or.pred  	%p15, %p13, %p14;
	or.pred  	%p16, %p15, %p1;
	@%p16 bra 	$L__BB0_9;
	ld.global.u8 	%r198, [%rd2+6];
	ld.global.u8 	%r199, [%rd2+7];
	ld.global.u8 	%r200, [%rd2+8];
	add.s32 	%r310, %r310, %r198;
	add.s32 	%r309, %r309, %r199;
	add.s32 	%r308, %r308, %r200;
	add.s32 	%r307, %r307, 1;
$L__BB0_9:
	add.s32 	%r201, %r267, 3;
	setp.lt.s32 	%p17, %r201, 0;
	setp.ge.s32 	%p18, %r201, %r175;
	or.pred  	%p19, %p17, %p18;
	or.pred  	%p20, %p19, %p1;
	@%p20 bra 	$L__BB0_11;
	ld.global.u8 	%r202, [%rd2+9];
	ld.global.u8 	%r203, [%rd2+10];
	ld.global.u8 	%r204, [%rd2+11];
	add.s32 	%r310, %r310, %r202;
	add.s32 	%r309, %r309, %r203;
	add.s32 	%r308, %r308, %r204;
	add.s32 	%r307, %r307, 1;
$L__BB0_11:
	add.s32 	%r205, %r267, 4;
	setp.lt.s32 	%p21, %r205, 0;
	setp.ge.s32 	%p22, %r205, %r175;
	or.pred  	%p23, %p21, %p22;
	or.pred  	%p24, %p23, %p1;
	@%p24 bra 	$L__BB0_13;
	ld.global.u8 	%r206, [%rd2+12];
	ld.global.u8 	%r207, [%rd2+13];
	ld.global.u8 	%r208, [%rd2+14];
	add.s32 	%r310, %r310, %r206;
	add.s32 	%r309, %r309, %r207;
	add.s32 	%r308, %r308, %r208;
	add.s32 	%r307, %r307, 1;
$L__BB0_13:
	add.s32 	%r209, %r267, 5;
	setp.lt.s32 	%p25, %r209, 0;
	setp.ge.s32 	%p26, %r209, %r175;
	or.pred  	%p27, %p25, %p26;
	or.pred  	%p28, %p27, %p1;
	@%p28 bra 	$L__BB0_15;
	ld.global.u8 	%r210, [%rd2+15];
	ld.global.u8 	%r211, [%rd2+16];
	ld.global.u8 	%r212, [%rd2+17];
	add.s32 	%r310, %r310, %r210;
	add.s32 	%r309, %r309, %r211;
	add.s32 	%r308, %r308, %r212;
	add.s32 	%r307, %r307, 1;
$L__BB0_15:
	add.s32 	%r213, %r267, 6;
	setp.lt.s32 	%p29, %r213, 0;
	setp.ge.s32 	%p30, %r213, %r175;
	or.pred  	%p31, %p29, %p30;
	or.pred  	%p32, %p31, %p1;
	@%p32 bra 	$L__BB0_17;
	ld.global.u8 	%r214, [%rd2+18];
	ld.global.u8 	%r215, [%rd2+19];
	ld.global.u8 	%r216, [%rd2+20];
	add.s32 	%r310, %r310, %r214;
	add.s32 	%r309, %r309, %r215;
	add.s32 	%r308, %r308, %r216;
	add.s32 	%r307, %r307, 1;
$L__BB0_17:
	add.s32 	%r217, %r267, 7;
	setp.lt.s32 	%p33, %r217, 0;
	setp.ge.s32 	%p34, %r217, %r175;
	or.pred  	%p35, %p33, %p34;
	or.pred  	%p36, %p35, %p1;
	@%p36 bra 	$L__BB0_19;
	ld.global.u8 	%r218, [%rd2+21];
	ld.global.u8 	%r219, [%rd2+22];
	ld.global.u8 	%r220, [%rd2+23];
	add.s32 	%r310, %r310, %r218;
	add.s32 	%r309, %r309, %r219;
	add.s32 	%r308, %r308, %r220;
	add.s32 	%r307, %r307, 1;
$L__BB0_19:
	add.s32 	%r269, %r269, 8;
	add.s32 	%r268, %r268, 8;
	add.s32 	%r267, %r267, 8;
	add.s32 	%r266, %r266, 24;
	setp.ne.s32 	%p37, %r268, 0;
	@%p37 bra 	$L__BB0_3;
	add.s32 	%r327, %r269, -3;
$L__BB0_21:
	setp.eq.s32 	%p38, %r5, 0;
	@%p38 bra 	$L__BB0_31;
	add.s32 	%r99, %r327, %r2;
	setp.lt.s32 	%p39, %r99, 0;
	setp.ge.s32 	%p40, %r99, %r175;
	or.pred  	%p41, %p39, %p40;
	or.pred  	%p42, %p41, %p1;
	@%p42 bra 	$L__BB0_24;
	add.s32 	%r221, %r99, %r15;
	mul.lo.s32 	%r222, %r221, 3;
	cvt.s64.s32 	%rd6, %r222;
	add.s64 	%rd7, %rd1, %rd6;
	ld.global.u8 	%r223, [%rd7];
	ld.global.u8 	%r224, [%rd7+1];
	ld.global.u8 	%r225, [%rd7+2];
	add.s32 	%r310, %r310, %r223;
	add.s32 	%r309, %r309, %r224;
	add.s32 	%r308, %r308, %r225;
	add.s32 	%r307, %r307, 1;
$L__BB0_24:
	add.s32 	%r108, %r99, 1;
	setp.lt.s32 	%p43, %r108, 0;
	setp.ge.s32 	%p44, %r108, %r175;
	or.pred  	%p45, %p43, %p44;
	or.pred  	%p46, %p45, %p1;
	@%p46 bra 	$L__BB0_26;
	add.s32 	%r226, %r108, %r15;
	mul.lo.s32 	%r227, %r226, 3;
	cvt.s64.s32 	%rd8, %r227;
	add.s64 	%rd9, %rd1, %rd8;
	ld.global.u8 	%r228, [%rd9];
	ld.global.u8 	%r229, [%rd9+1];
	ld.global.u8 	%r230, [%rd9+2];
	add.s32 	%r310, %r310, %r228;
	add.s32 	%r309, %r309, %r229;
	add.s32 	%r308, %r308, %r230;
	add.s32 	%r307, %r307, 1;
$L__BB0_26:
	add.s32 	%r117, %r99, 2;
	setp.lt.s32 	%p47, %r117, 0;
	setp.ge.s32 	%p48, %r117, %r175;
	or.pred  	%p49, %p47, %p48;
	or.pred  	%p50, %p49, %p1;
	@%p50 bra 	$L__BB0_28;
	add.s32 	%r231, %r117, %r15;
	mul.lo.s32 	%r232, %r231, 3;
	cvt.s64.s32 	%rd10, %r232;
	add.s64 	%rd11, %rd1, %rd10;
	ld.global.u8 	%r233, [%rd11];
	ld.global.u8 	%r234, [%rd11+1];
	ld.global.u8 	%r235, [%rd11+2];
	add.s32 	%r310, %r310, %r233;
	add.s32 	%r309, %r309, %r234;
	add.s32 	%r308, %r308, %r235;
	add.s32 	%r307, %r307, 1;
$L__BB0_28:
	add.s32 	%r126, %r99, 3;
	setp.lt.s32 	%p51, %r126, 0;
	setp.ge.s32 	%p52, %r126, %r175;
	or.pred  	%p53, %p51, %p52;
	or.pred  	%p54, %p53, %p1;
	@%p54 bra 	$L__BB0_30;
	add.s32 	%r236, %r126, %r15;
	mul.lo.s32 	%r237, %r236, 3;
	cvt.s64.s32 	%rd12, %r237;
	add.s64 	%rd13, %rd1, %rd12;
	ld.global.u8 	%r238, [%rd13];
	ld.global.u8 	%r239, [%rd13+1];
	ld.global.u8 	%r240, [%rd13+2];
	add.s32 	%r310, %r310, %r238;
	add.s32 	%r309, %r309, %r239;
	add.s32 	%r308, %r308, %r240;
	add.s32 	%r307, %r307, 1;
$L__BB0_30:
	add.s32 	%r327, %r327, 4;
$L__BB0_31:
	setp.eq.s32 	%p55, %r6, 1;
	@%p55 bra 	$L__BB0_37;
	add.s32 	%r141, %r327, %r2;
	setp.lt.s32 	%p56, %r141, 0;
	setp.ge.s32 	%p57, %r141, %r175;
	or.pred  	%p58, %p56, %p57;
	or.pred  	%p59, %p58, %p1;
	@%p59 bra 	$L__BB0_34;
	add.s32 	%r241, %r141, %r15;
	mul.lo.s32 	%r242, %r241, 3;
	cvt.s64.s32 	%rd14, %r242;
	add.s64 	%rd15, %rd1, %rd14;
	ld.global.u8 	%r243, [%rd15];
	ld.global.u8 	%r244, [%rd15+1];
	ld.global.u8 	%r245, [%rd15+2];
	add.s32 	%r310, %r310, %r243;
	add.s32 	%r309, %r309, %r244;
	add.s32 	%r308, %r308, %r245;
	add.s32 	%r307, %r307, 1;
$L__BB0_34:
	add.s32 	%r150, %r141, 1;
	setp.lt.s32 	%p60, %r150, 0;
	setp.ge.s32 	%p61, %r150, %r175;
	or.pred  	%p62, %p60, %p61;
	or.pred  	%p63, %p62, %p1;
	@%p63 bra 	$L__BB0_36;
	add.s32 	%r246, %r150, %r15;
	mul.lo.s32 	%r247, %r246, 3;
	cvt.s64.s32 	%rd16, %r247;
	add.s64 	%rd17, %rd1, %rd16;
	ld.global.u8 	%r248, [%rd17];
	ld.global.u8 	%r249, [%rd17+1];
	ld.global.u8 	%r250, [%rd17+2];
	add.s32 	%r310, %r310, %r248;
	add.s32 	%r309, %r309, %r249;
	add.s32 	%r308, %r308, %r250;
	add.s32 	%r307, %r307, 1;
$L__BB0_36:
	add.s32 	%r327, %r327, 2;
$L__BB0_37:
	add.s32 	%r165, %r327, %r2;
	setp.lt.s32 	%p64, %r165, 0;
	setp.ge.s32 	%p65, %r165, %r175;
	or.pred  	%p66, %p64, %p65;
	or.pred  	%p67, %p66, %p1;
	@%p67 bra 	$L__BB0_39;
	add.s32 	%r251, %r165, %r15;
	mul.lo.s32 	%r252, %r251, 3;
	cvt.s64.s32 	%rd18, %r252;
	add.s64 	%rd19, %rd1, %rd18;
	ld.global.u8 	%r253, [%rd19];
	ld.global.u8 	%r254, [%rd19+1];
	ld.global.u8 	%r255, [%rd19+2];
	add.s32 	%r310, %r310, %r253;
	add.s32 	%r309, %r309, %r254;
	add.s32 	%r308, %r308, %r255;
	add.s32 	%r307, %r307, 1;
$L__BB0_39:
	add.s32 	%r174, %r261, 1;
	setp.ne.s32 	%p68, %r261, %r3;
	mov.u32 	%r261, %r174;
	@%p68 bra 	$L__BB0_1;
	mad.lo.s32 	%r256, %r1, %r175, %r2;
	mul.lo.s32 	%r257, %r256, 3;
	cvta.to.global.u64 	%rd20, %rd3;
	div.s32 	%r258, %r310, %r307;
	div.s32 	%r259, %r309, %r307;
	div.s32 	%r260, %r308, %r307;
	cvt.s64.s32 	%rd21, %r257;
	add.s64 	%rd22, %rd20, %rd21;
	st.global.u8 	[%rd22], %r258;
	st.global.u8 	[%rd22+1], %r259;
	st.global.u8 	[%rd22+2], %r260;
	ret;

}


// ===== COMPILED SASS (sm_100) =====

	.target	sm_100

	.elftype	@"ET_EXEC"


//--------------------- .note.nv.tkinfo           --------------------------
	.section	.note.nv.tkinfo,"",@"SHT_NOTE"
	.sectionflags	@"SHF_NOTE_NV_TKINFO"
	.tkinfo
        /*0018*/ 	.word	0x00000002
        /*0030*/ 	.string	""
        /*0030*/ 	.string	"ptxas"
        /*0030*/ 	.string	"Cuda compilation tools, release 13.0, V13.0.88"
        /*0030*/ 	.string	"Build cuda_13.0.r13.0/compiler.36424714_0"
        /*0030*/ 	.string	"-arch sm_100 -m 64 "



//--------------------- .note.nv.cuinfo           --------------------------
	.section	.note.nv.cuinfo,"",@"SHT_NOTE"
	.sectionflags	@"SHF_NOTE_NV_CUINFO"
        /*0018*/ 	.short	0x0002
        /*001a*/ 	.short	0x0064
        /*001c*/ 	.short	0x0082
	.zero		2


//--------------------- .nv.info                  --------------------------
	.section	.nv.info,"",@"SHT_CUDA_INFO"
	.align	4


	//----- nvinfo : EIATTR_REGCOUNT
	.align		4
        /*0000*/ 	.byte	0x04, 0x2f
        /*0002*/ 	.short	(.L_1 - .L_0)
	.align		4
.L_0:
        /*0004*/ 	.word	index@(_Z9rgbKernelPhS_iii)
        /*0008*/ 	.word	0x0000001f


	//----- nvinfo : EIATTR_FRAME_SIZE
	.align		4
.L_1:
        /*000c*/ 	.byte	0x04, 0x11
        /*000e*/ 	.short	(.L_3 - .L_2)
	.align		4
.L_2:
        /*0010*/ 	.word	index@(_Z9rgbKernelPhS_iii)
        /*0014*/ 	.word	0x00000000


	//----- nvinfo : EIATTR_MIN_STACK_SIZE
	.align		4
.L_3:
        /*0018*/ 	.byte	0x04, 0x12
        /*001a*/ 	.short	(.L_5 - .L_4)
	.align		4
.L_4:
        /*001c*/ 	.word	index@(_Z9rgbKernelPhS_iii)
        /*0020*/ 	.word	0x00000000
.L_5:


//--------------------- .nv.compat                --------------------------
	.section	.nv.compat,"",@"SHT_CUDA_COMPAT_INFO"
	.align	4
        /*0000*/ 	.byte	0x02, 0x09, 0x00, 0x00, 0x02, 0x02, 0x01, 0x00, 0x02, 0x05, 0x05, 0x00, 0x03, 0x07, 0x01, 0x01
        /*0010*/ 	.byte	0x02, 0x03, 0x00, 0x00, 0x02, 0x06, 0x01, 0x00, 0x04, 0x0b, 0x08, 0x00, 0x09, 0x00, 0x00, 0x00
        /*0020*/ 	.byte	0x00, 0x00, 0x00, 0x00


//--------------------- .nv.info._Z9rgbKernelPhS_iii --------------------------
	.section	.nv.info._Z9rgbKernelPhS_iii,"",@"SHT_CUDA_INFO"
	.sectionflags	@""
	.align	4


	//----- nvinfo : EIATTR_CUDA_API_VERSION
	.align		4
        /*0000*/ 	.byte	0x04, 0x37
        /*0002*/ 	.short	(.L_7 - .L_6)
.L_6:
        /*0004*/ 	.word	0x00000082


	//----- nvinfo : EIATTR_KPARAM_INFO
	.align		4
.L_7:
        /*0008*/ 	.byte	0x04, 0x17
        /*000a*/ 	.short	(.L_9 - .L_8)
.L_8:
        /*000c*/ 	.word	0x00000000
        /*0010*/ 	.short	0x0004
        /*0012*/ 	.short	0x0018
        /*0014*/ 	.byte	0x00, 0xf0, 0x11, 0x00


	//----- nvinfo : EIATTR_KPARAM_INFO
	.align		4
.L_9:
        /*0018*/ 	.byte	0x04, 0x17
        /*001a*/ 	.short	(.L_11 - .L_10)
.L_10:
        /*001c*/ 	.word	0x00000000
        /*0020*/ 	.short	0x0003
        /*0022*/ 	.short	0x0014
        /*0024*/ 	.byte	0x00, 0xf0, 0x11, 0x00


	//----- nvinfo : EIATTR_KPARAM_INFO
	.align		4
.L_11:
        /*0028*/ 	.byte	0x04, 0x17
        /*002a*/ 	.short	(.L_13 - .L_12)
.L_12:
        /*002c*/ 	.word	0x00000000
        /*0030*/ 	.short	0x0002
        /*0032*/ 	.short	0x0010
        /*0034*/ 	.byte	0x00, 0xf0, 0x11, 0x00


	//----- nvinfo : EIATTR_KPARAM_INFO
	.align		4
.L_13:
        /*0038*/ 	.byte	0x04, 0x17
        /*003a*/ 	.short	(.L_15 - .L_14)
.L_14:
        /*003c*/ 	.word	0x00000000
        /*0040*/ 	.short	0x0001
        /*0042*/ 	.short	0x0008
        /*0044*/ 	.byte	0x00, 0xf5, 0x21, 0x00


	//----- nvinfo : EIATTR_KPARAM_INFO
	.align		4
.L_15:
        /*0048*/ 	.byte	0x04, 0x17
        /*004a*/ 	.short	(.L_17 - .L_16)
.L_16:
        /*004c*/ 	.word	0x00000000
        /*0050*/ 	.short	0x0000
        /*0052*/ 	.short	0x0000
        /*0054*/ 	.byte	0x00, 0xf5, 0x21, 0x00


	//----- nvinfo : EIATTR_SPARSE_MMA_MASK
	.align		4
.L_17:
        /*0058*/ 	.byte	0x03, 0x50
        /*005a*/ 	.short	0x0000


	//----- nvinfo : EIATTR_MAXREG_COUNT
	.align		4
        /*005c*/ 	.byte	0x03, 0x1b
        /*005e*/ 	.short	0x00ff


	//----- nvinfo : EIATTR_MERCURY_ISA_VERSION
	.align		4
        /*0060*/ 	.byte	0x03, 0x5f
        /*0062*/ 	.short	0x0101


	//----- nvinfo : EIATTR_VRC_CTA_INIT_COUNT
	.align		4
        /*0064*/ 	.byte	0x02, 0x4a
	.zero		1
	.zero		1


	//----- nvinfo : EIATTR_EXIT_INSTR_OFFSETS
	.align		4
        /*0068*/ 	.byte	0x04, 0x1c
        /*006a*/ 	.short	(.L_19 - .L_18)


	//   ....[0]....
.L_18:
        /*006c*/ 	.word	0x00001580


	//----- nvinfo : EIATTR_CRS_STACK_SIZE
	.align		4
.L_19:
        /*0070*/ 	.byte	0x04, 0x1e
        /*0072*/ 	.short	(.L_21 - .L_20)
.L_20:
        /*0074*/ 	.word	0x00000000


	//----- nvinfo : EIATTR_CBANK_PARAM_SIZE
	.align		4
.L_21:
        /*0078*/ 	.byte	0x03, 0x19
        /*007a*/ 	.short	0x001c


	//----- nvinfo : EIATTR_PARAM_CBANK
	.align		4
        /*007c*/ 	.byte	0x04, 0x0a
        /*007e*/ 	.short	(.L_23 - .L_22)
	.align		4
.L_22:
        /*0080*/ 	.word	index@(.nv.constant0._Z9rgbKernelPhS_iii)
        /*0084*/ 	.short	0x0380
        /*0086*/ 	.short	0x001c


	//----- nvinfo : EIATTR_SW_WAR
	.align		4
.L_23:
        /*0088*/ 	.byte	0x04, 0x36
        /*008a*/ 	.short	(.L_25 - .L_24)
.L_24:
        /*008c*/ 	.word	0x00000008
.L_25:


//--------------------- .nv.callgraph             --------------------------
	.section	.nv.callgraph,"",@"SHT_CUDA_CALLGRAPH"
	.align	4
	.sectionentsize	8
	.align		4
        /*0000*/ 	.word	0x00000000
	.align		4
        /*0004*/ 	.word	0xffffffff
	.align		4
        /*0008*/ 	.word	0x00000000
	.align		4
        /*000c*/ 	.word	0xfffffffe
	.align		4
        /*0010*/ 	.word	0x00000000
	.align		4
        /*0014*/ 	.word	0xfffffffd
	.align		4
        /*0018*/ 	.word	0x00000000
	.align		4
        /*001c*/ 	.word	0xfffffffc


//--------------------- .text._Z9rgbKernelPhS_iii --------------------------
	.section	.text._Z9rgbKernelPhS_iii,"ax",@progbits
	.align	128
        .global         _Z9rgbKernelPhS_iii
        .type           _Z9rgbKernelPhS_iii,@function
        .size           _Z9rgbKernelPhS_iii,(.L_x_8 - _Z9rgbKernelPhS_iii)
        .other          _Z9rgbKernelPhS_iii,@"STO_CUDA_ENTRY STV_DEFAULT"
_Z9rgbKernelPhS_iii:
.text._Z9rgbKernelPhS_iii:
[----:B------:R-:W-:Y:S08]  /*0000*/  LDC R1, c[0x0][0x37c] ;  /* 0x0000df00ff017b82 */ /* 0x000ff00000000800 */
[----:B------:R-:W0:Y:S01]  /*0010*/  LDC R6, c[0x0][0x390] ;  /* 0x0000e400ff067b82 */ /* 0x000e220000000800 */
[----:B------:R-:W1:Y:S01]  /*0020*/  S2R R11, SR_TID.X ;  /* 0x00000000000b7919 */ /* 0x000e620000002100 */
[----:B------:R-:W-:Y:S01]  /*0030*/  IMAD.MOV.U32 R9, RZ, RZ, RZ ;  /* 0x000000ffff097224 */ /* 0x000fe200078e00ff */
[----:B------:R-:W2:Y:S05]  /*0040*/  LDCU.64 UR12, c[0x0][0x358] ;  /* 0x00006b00ff0c77ac */ /* 0x000eaa0008000a00 */
[----:B------:R-:W1:Y:S08]  /*0050*/  S2UR UR4, SR_CTAID.X ;  /* 0x00000000000479c3 */ /* 0x000e700000002500 */
[----:B------:R-:W1:Y:S01]  /*0060*/  LDC R4, c[0x0][0x360] ;  /* 0x0000d800ff047b82 */ /* 0x000e620000000800 */
[----:B0-----:R-:W-:-:S04]  /*0070*/  IABS R5, R6 ;  /* 0x0000000600057213 */ /* 0x001fc80000000000 */
[----:B------:R-:W0:Y:S01]  /*0080*/  I2F.RP R0, R5 ;  /* 0x0000000500007306 */ /* 0x000e220000209400 */
[----:B-1----:R-:W-:Y:S01]  /*0090*/  IMAD R11, R4, UR4, R11 ;  /* 0x00000004040b7c24 */ /* 0x002fe2000f8e020b */
[----:B------:R-:W1:Y:S06]  /*00a0*/  LDCU UR4, c[0x0][0x398] ;  /* 0x00007300ff0477ac */ /* 0x000e6c0008000800 */
[----:B0-----:R-:W0:Y:S01]  /*00b0*/  MUFU.RCP R0, R0 ;  /* 0x0000000000007308 */ /* 0x001e220000001000 */
[----:B-1----:R-:W-:Y:S01]  /*00c0*/  ULEA.HI UR4, UR4, UR4, URZ, 0x1 ;  /* 0x0000000404047291 */ /* 0x002fe2000f8f08ff */
[----:B0-----:R-:W-:Y:S01]  /*00d0*/  VIADD R2, R0, 0xffffffe ;  /* 0x0ffffffe00027836 */ /* 0x001fe20000000000 */
[----:B------:R-:W-:-:S02]  /*00e0*/  IABS R0, R11 ;  /* 0x0000000b00007213 */ /* 0x000fc40000000000 */
[----:B------:R-:W-:-:S03]  /*00f0*/  USHF.R.S32.HI UR11, URZ, 0x1, UR4 ;  /* 0x00000001ff0b7899 */ /* 0x000fc60008011404 */
[----:B------:R0:W1:Y:S01]  /*0100*/  F2I.FTZ.U32.TRUNC.NTZ R3, R2 ;  /* 0x0000000200037305 */ /* 0x000062000021f000 */
[----:B------:R-:W-:Y:S02]  /*0110*/  ULOP3.LUT UR4, UR4, 0x1, URZ, 0xfc, !UPT ;  /* 0x0000000104047892 */ /* 0x000fe4000f8efcff */
[----:B------:R-:W-:Y:S02]  /*0120*/  UIADD3 UR9, UPT, UPT, -UR11, URZ, URZ ;  /* 0x000000ff0b097290 */ /* 0x000fe4000fffe1ff */
[----:B------:R-:W-:Y:S02]  /*0130*/  ULOP3.LUT UR6, UR4, 0x7ffffff8, URZ, 0xc0, !UPT ;  /* 0x7ffffff804067892 */ /* 0x000fe4000f8ec0ff */
[----:B------:R-:W-:Y:S01]  /*0140*/  ULOP3.LUT UR7, UR4, 0x3, URZ, 0xc0, !UPT ;  /* 0x0000000304077892 */ /* 0x000fe2000f8ec0ff */
[----:B0-----:R-:W-:Y:S01]  /*0150*/  IMAD.MOV.U32 R2, RZ, RZ, RZ ;  /* 0x000000ffff027224 */ /* 0x001fe200078e00ff */
[----:B------:R-:W-:Y:S02]  /*0160*/  UIADD3 UR10, UPT, UPT, -UR6, URZ, URZ ;  /* 0x000000ff060a7290 */ /* 0x000fe4000fffe1ff */
[----:B------:R-:W-:-:S02]  /*0170*/  UIADD3 UR5, UPT, UPT, -UR11, 0x3, URZ ;  /* 0x000000030b057890 */ /* 0x000fc4000fffe1ff */
[----:B------:R-:W-:Y:S01]  /*0180*/  UISETP.NE.AND UP0, UPT, UR7, 0x1, UPT ;  /* 0x000000010700788c */ /* 0x000fe2000bf05270 */
[----:B-1----:R-:W-:Y:S01]  /*0190*/  IMAD.MOV R8, RZ, RZ, -R3 ;  /* 0x000000ffff087224 */ /* 0x002fe200078e0a03 */
[----:B------:R-:W-:-:S03]  /*01a0*/  UMOV UR6, UR9 ;  /* 0x0000000900067c82 */ /* 0x000fc60008000000 */
[----:B------:R-:W-:-:S04]  /*01b0*/  IMAD R7, R8, R5, RZ ;  /* 0x0000000508077224 */ /* 0x000fc800078e02ff */
[----:B------:R-:W-:-:S04]  /*01c0*/  IMAD.HI.U32 R3, R3, R7, R2 ;  /* 0x0000000703037227 */ /* 0x000fc800078e0002 */
[----:B------:R-:W-:Y:S02]  /*01d0*/  IMAD.MOV.U32 R7, RZ, RZ, RZ ;  /* 0x000000ffff077224 */ /* 0x000fe400078e00ff */
[----:B------:R-:W-:-:S04]  /*01e0*/  IMAD.HI.U32 R4, R3, R0, RZ ;  /* 0x0000000003047227 */ /* 0x000fc800078e00ff */
[----:B------:R-:W-:-:S04]  /*01f0*/  IMAD.MOV R3, RZ, RZ, -R4 ;  /* 0x000000ffff037224 */ /* 0x000fc800078e0a04 */
[----:B------:R-:W-:-:S05]  /*0200*/  IMAD R0, R5, R3, R0 ;  /* 0x0000000305007224 */ /* 0x000fca00078e0200 */
[----:B------:R-:W-:-:S13]  /*0210*/  ISETP.GT.U32.AND P1, PT, R5, R0, PT ;  /* 0x000000000500720c */ /* 0x000fda0003f24070 */
[-C--:B------:R-:W-:Y:S01]  /*0220*/  @!P1 IADD3 R0, PT, PT, R0, -R5.reuse, RZ ;  /* 0x8000000500009210 */ /* 0x080fe20007ffe0ff */
[----:B------:R-:W-:Y:S01]  /*0230*/  @!P1 VIADD R4, R4, 0x1 ;  /* 0x0000000104049836 */ /* 0x000fe20000000000 */
[----:B------:R-:W-:Y:S02]  /*0240*/  ISETP.NE.AND P1, PT, R6, RZ, PT ;  /* 0x000000ff0600720c */ /* 0x000fe40003f25270 */
[----:B------:R-:W-:Y:S01]  /*0250*/  ISETP.GE.U32.AND P0, PT, R0, R5, PT ;  /* 0x000000050000720c */ /* 0x000fe20003f06070 */
[----:B------:R-:W-:Y:S01]  /*0260*/  IMAD.MOV.U32 R5, RZ, RZ, RZ ;  /* 0x000000ffff057224 */ /* 0x000fe200078e00ff */
[----:B------:R-:W-:-:S04]  /*0270*/  LOP3.LUT R0, R11, R6, RZ, 0x3c, !PT ;  /* 0x000000060b007212 */ /* 0x000fc800078e3cff */
[----:B------:R-:W-:-:S07]  /*0280*/  ISETP.GE.AND P2, PT, R0, RZ, PT ;  /* 0x000000ff0000720c */ /* 0x000fce0003f46270 */
[----:B------:R-:W-:-:S06]  /*0290*/  @P0 VIADD R4, R4, 0x1 ;  /* 0x0000000104040836 */ /* 0x000fcc0000000000 */
[----:B------:R-:W-:Y:S01]  /*02a0*/  @!P2 IMAD.MOV R4, RZ, RZ, -R4 ;  /* 0x000000ffff04a224 */ /* 0x000fe200078e0a04 */
[----:B------:R-:W-:-:S05]  /*02b0*/  @!P1 LOP3.LUT R4, RZ, R6, RZ, 0x33, !PT ;  /* 0x00000006ff049212 */ /* 0x000fca00078e33ff */
[----:B------:R-:W-:-:S04]  /*02c0*/  IMAD.MOV R0, RZ, RZ, -R4 ;  /* 0x000000ffff007224 */ /* 0x000fc800078e0a04 */
[----:B------:R-:W-:Y:S02]  /*02d0*/  IMAD R11, R6, R0, R11 ;  /* 0x00000000060b7224 */ /* 0x000fe400078e020b */
[----:B------:R-:W-:Y:S02]  /*02e0*/  HFMA2 R0, -RZ, RZ, 0, 0 ;  /* 0x00000000ff007431 */ /* 0x000fe400000001ff */
[----:B--2---:R-:W-:-:S07]  /*02f0*/  VIADD R6, R11, -UR11 ;  /* 0x8000000b0b067c36 */ /* 0x004fce0008000000 */
.L_x_6:
[----:B------:R-:W0:Y:S01]  /*0300*/  LDCU UR8, c[0x0][0x394] ;  /* 0x00007280ff0877ac */ /* 0x000e220008000800 */
[----:B------:R-:W-:Y:S01]  /*0310*/  IADD3 R13, PT, PT, R4, UR6, RZ ;  /* 0x00000006040d7c10 */ /* 0x000fe2000fffe0ff */
[----:B------:R-:W-:Y:S01]  /*0320*/  UISETP.GE.U32.AND UP2, UPT, UR11, 0x4, UPT ;  /* 0x000000040b00788c */ /* 0x000fe2000bf46070 */
[----:B------:R-:W-:Y:S01]  /*0330*/  UMOV UR7, UR6 ;  /* 0x0000000600077c82 */ /* 0x000fe20008000000 */
[----:B------:R-:W-:Y:S02]  /*0340*/  UIADD3 UR6, UPT, UPT, UR6, 0x1, URZ ;  /* 0x0000000106067890 */ /* 0x000fe4000fffe0ff */
[----:B------:R-:W-:-:S03]  /*0350*/  UISETP.NE.AND UP1, UPT, UR7, UR11, UPT ;  /* 0x0000000b0700728c */ /* 0x000fc6000bf25270 */
[----:B------:R-:W-:Y:S01]  /*0360*/  UMOV UR7, UR9 ;  /* 0x0000000900077c82 */ /* 0x000fe20008000000 */
[----:B0-----:R-:W-:-:S04]  /*0370*/  ISETP.GE.AND P0, PT, R13, UR8, PT ;  /* 0x000000080d007c0c */ /* 0x001fc8000bf06270 */
[----:B------:R-:W-:Y:S01]  /*0380*/  ISETP.LT.OR P0, PT, R13, RZ, P0 ;  /* 0x000000ff0d00720c */ /* 0x000fe20000701670 */
[----:B------:R-:W-:-:S12]  /*0390*/  BRA.U !UP2, `(.L_x_0) ;  /* 0x000000050aa07547 */ /* 0x000fd8000b800000 */
[----:B------:R-:W0:Y:S01]  /*03a0*/  LDCU UR7, c[0x0][0x390] ;  /* 0x00007200ff0777ac */ /* 0x000e220008000800 */
[--C-:B------:R-:W-:Y:S01]  /*03b0*/  IMAD.MOV.U32 R8, RZ, RZ, R6.reuse ;  /* 0x000000ffff087224 */ /* 0x100fe200078e0006 */
[----:B------:R-:W1:Y:S01]  /*03c0*/  LDCU UR16, c[0x0][0x390] ;  /* 0x00007200ff1077ac */ /* 0x000e620008000800 */
[----:B------:R-:W2:Y:S01]  /*03d0*/  LDCU.64 UR14, c[0x0][0x380] ;  /* 0x00007000ff0e77ac */ /* 0x000ea20008000a00 */
[----:B------:R-:W-:Y:S01]  /*03e0*/  UMOV UR8, UR5 ;  /* 0x0000000500087c82 */ /* 0x000fe20008000000 */
[----:B0-----:R-:W-:Y:S01]  /*03f0*/  IMAD R10, R13, UR7, R6 ;  /* 0x000000070d0a7c24 */ /* 0x001fe2000f8e0206 */
[----:B------:R-:W-:-:S03]  /*0400*/  UMOV UR7, UR10 ;  /* 0x0000000a00077c82 */ /* 0x000fc60008000000 */
[----:B-12---:R-:W-:-:S07]  /*0410*/  IMAD R10, R10, 0x3, RZ ;  /* 0x000000030a0a7824 */ /* 0x006fce00078e02ff */
.L_x_1:
[C---:B------:R-:W-:Y:S01]  /*0420*/  ISETP.GE.AND P1, PT, R8.reuse, UR16, PT ;  /* 0x0000001008007c0c */ /* 0x040fe2000bf26270 */
[----:B------:R-:W-:Y:S01]  /*0430*/  VIADD R12, R8, 0x1 ;  /* 0x00000001080c7836 */ /* 0x000fe20000000000 */
[----:B------:R-:W-:Y:S02]  /*0440*/  IADD3 R2, P3, PT, R10, UR14, RZ ;  /* 0x0000000e0a027c10 */ /* 0x000fe4000ff7e0ff */
[----:B------:R-:W-:Y:S02]  /*0450*/  ISETP.LT.OR P1, PT, R8, RZ, P1 ;  /* 0x000000ff0800720c */ /* 0x000fe40000f21670 */
[----:B------:R-:W-:Y:S02]  /*0460*/  LEA.HI.X.SX32 R3, R10, UR15, 0x1, P3 ;  /* 0x0000000f0a037c11 */ /* 0x000fe400098f0eff */
[----:B------:R-:W-:Y:S02]  /*0470*/  PLOP3.LUT P2, PT, P1, P0, PT, 0xf8, 0x8f ;  /* 0x00000000008f781c */ /* 0x000fe40000f41f70 */
[----:B------:R-:W-:-:S04]  /*0480*/  ISETP.GE.AND P1, PT, R12, UR16, PT ;  /* 0x000000100c007c0c */ /* 0x000fc8000bf26270 */
[----:B------:R-:W-:Y:S01]  /*0490*/  ISETP.LT.OR P1, PT, R12, RZ, P1 ;  /* 0x000000ff0c00720c */ /* 0x000fe20000f21670 */
[----:B------:R-:W-:-:S03]  /*04a0*/  VIADD R12, R8, 0x2 ;  /* 0x00000002080c7836 */ /* 0x000fc60000000000 */
[----:B------:R-:W-:-:S03]  /*04b0*/  PLOP3.LUT P4, PT, P1, P0, PT, 0xf8, 0x8f ;  /* 0x00000000008f781c */ /* 0x000fc60000f81f70 */
[----:B------:R-:W2:Y:S01]  /*04c0*/  @!P2 LDG.E.U8 R18, desc[UR12][R2.64] ;  /* 0x0000000c0212a981 */ /* 0x000ea2000c1e1100 */
[----:B------:R-:W-:-:S03]  /*04d0*/  ISETP.GE.AND P1, PT, R12, UR16, PT ;  /* 0x000000100c007c0c */ /* 0x000fc6000bf26270 */
[----:B------:R-:W3:Y:S01]  /*04e0*/  @!P2 LDG.E.U8 R20, desc[UR12][R2.64+0x1] ;  /* 0x0000010c0214a981 */ /* 0x000ee2000c1e1100 */
[----:B------:R-:W-:-:S03]  /*04f0*/  ISETP.LT.OR P1, PT, R12, RZ, P1 ;  /* 0x000000ff0c00720c */ /* 0x000fc60000f21670 */
[----:B------:R-:W4:Y:S01]  /*0500*/  @!P2 LDG.E.U8 R22, desc[UR12][R2.64+0x2] ;  /* 0x0000020c0216a981 */ /* 0x000f22000c1e1100 */
[----:B------:R-:W-:-:S03]  /*0510*/  PLOP3.LUT P1, PT, P1, P0, PT, 0xf8, 0x8f ;  /* 0x00000000008f781c */ /* 0x000fc60000f21f70 */
[----:B------:R-:W5:Y:S04]  /*0520*/  @!P4 LDG.E.U8 R24, desc[UR12][R2.64+0x3] ;  /* 0x0000030c0218c981 */ /* 0x000f68000c1e1100 */
[----:B------:R-:W5:Y:S04]  /*0530*/  @!P4 LDG.E.U8 R26, desc[UR12][R2.64+0x4] ;  /* 0x0000040c021ac981 */ /* 0x000f68000c1e1100 */
[----:B------:R-:W5:Y:S04]  /*0540*/  @!P4 LDG.E.U8 R28, desc[UR12][R2.64+0x5] ;  /* 0x0000050c021cc981 */ /* 0x000f68000c1e1100 */
[----:B------:R-:W5:Y:S04]  /*0550*/  @!P1 LDG.E.U8 R16, desc[UR12][R2.64+0x6] ;  /* 0x0000060c02109981 */ /* 0x000f68000c1e1100 */
[----:B------:R-:W5:Y:S04]  /*0560*/  @!P1 LDG.E.U8 R12, desc[UR12][R2.64+0x7] ;  /* 0x0000070c020c9981 */ /* 0x000f68000c1e1100 */
[----:B------:R-:W5:Y:S01]  /*0570*/  @!P1 LDG.E.U8 R14, desc[UR12][R2.64+0x8] ;  /* 0x0000080c020e9981 */ /* 0x000f62000c1e1100 */
[C---:B------:R-:W-:Y:S01]  /*0580*/  VIADD R15, R8.reuse, 0x3 ;  /* 0x00000003080f7836 */ /* 0x040fe20000000000 */
[C---:B------:R-:W-:Y:S01]  /*0590*/  IADD3 R19, PT, PT, R8.reuse, 0x6, RZ ;  /* 0x0000000608137810 */ /* 0x040fe20007ffe0ff */
[----:B------:R-:W-:-:S02]  /*05a0*/  VIADD R17, R8, 0x4 ;  /* 0x0000000408117836 */ /* 0x000fc40000000000 */
[----:B------:R-:W-:Y:S01]  /*05b0*/  @!P2 VIADD R0, R0, 0x1 ;  /* 0x000000010000a836 */ /* 0x000fe20000000000 */
[----:B------:R-:W-:Y:S02]  /*05c0*/  ISETP.GE.AND P6, PT, R15, UR16, PT ;  /* 0x000000100f007c0c */ /* 0x000fe4000bfc6270 */
[----:B------:R-:W-:Y:S01]  /*05d0*/  ISETP.GE.AND P5, PT, R17, UR16, PT ;  /* 0x0000001011007c0c */ /* 0x000fe2000bfa6270 */
[----:B------:R-:W-:Y:S01]  /*05e0*/  @!P4 VIADD R0, R0, 0x1 ;  /* 0x000000010000c836 */ /* 0x000fe20000000000 */
[----:B------:R-:W-:Y:S01]  /*05f0*/  ISETP.LT.OR P6, PT, R15, RZ, P6 ;  /* 0x000000ff0f00720c */ /* 0x000fe200037c1670 */
[----:B------:R-:W-:Y:S01]  /*0600*/  VIADD R15, R8, 0x7 ;  /* 0x00000007080f7836 */ /* 0x000fe20000000000 */
[----:B------:R-:W-:Y:S02]  /*0610*/  ISETP.LT.OR P5, PT, R17, RZ, P5 ;  /* 0x000000ff1100720c */ /* 0x000fe40002fa1670 */
[----:B------:R-:W-:Y:S02]  /*0620*/  PLOP3.LUT P6, PT, P6, P0, PT, 0xf8, 0x8f ;  /* 0x00000000008f781c */ /* 0x000fe400037c1f70 */
[----:B------:R-:W-:-:S11]  /*0630*/  PLOP3.LUT P5, PT, P5, P0, PT, 0xf8, 0x8f ;  /* 0x00000000008f781c */ /* 0x000fd60002fa1f70 */
[----:B------:R-:W5:Y:S01]  /*0640*/  @!P6 LDG.E.U8 R17, desc[UR12][R2.64+0x9] ;  /* 0x0000090c0211e981 */ /* 0x000f62000c1e1100 */
[----:B--2---:R-:W-:Y:S02]  /*0650*/  @!P2 IMAD.IADD R7, R7, 0x1, R18 ;  /* 0x000000010707a824 */ /* 0x004fe400078e0212 */
[----:B------:R-:W-:Y:S01]  /*0660*/  VIADD R18, R8, 0x5 ;  /* 0x0000000508127836 */ /* 0x000fe20000000000 */
[----:B---3--:R-:W-:-:S04]  /*0670*/  @!P2 IADD3 R5, PT, PT, R5, R20, RZ ;  /* 0x000000140505a210 */ /* 0x008fc80007ffe0ff */
[C---:B------:R-:W-:Y:S01]  /*0680*/  ISETP.GE.AND P3, PT, R18.reuse, UR16, PT ;  /* 0x0000001012007c0c */ /* 0x040fe2000bf66270 */
[----:B----4-:R-:W-:Y:S01]  /*0690*/  @!P2 IMAD.IADD R9, R9, 0x1, R22 ;  /* 0x000000010909a824 */ /* 0x010fe200078e0216 */
[----:B------:R-:W-:Y:S01]  /*06a0*/  ISETP.GE.AND P2, PT, R19, UR16, PT ;  /* 0x0000001013007c0c */ /* 0x000fe2000bf46270 */
[----:B------:R-:W2:Y:S01]  /*06b0*/  @!P5 LDG.E.U8 R22, desc[UR12][R2.64+0xe] ;  /* 0x00000e0c0216d981 */ /* 0x000ea2000c1e1100 */
[----:B------:R-:W-:Y:S01]  /*06c0*/  ISETP.LT.OR P3, PT, R18, RZ, P3 ;  /* 0x000000ff1200720c */ /* 0x000fe20001f61670 */
[----:B-----5:R-:W-:Y:S01]  /*06d0*/  @!P4 IMAD.IADD R7, R7, 0x1, R24 ;  /* 0x000000010707c824 */ /* 0x020fe200078e0218 */
[----:B------:R-:W-:Y:S01]  /*06e0*/  ISETP.LT.OR P2, PT, R19, RZ, P2 ;  /* 0x000000ff1300720c */ /* 0x000fe20001741670 */
[----:B------:R-:W3:Y:S01]  /*06f0*/  @!P5 LDG.E.U8 R24, desc[UR12][R2.64+0xd] ;  /* 0x00000d0c0218d981 */ /* 0x000ee2000c1e1100 */
[----:B------:R-:W-:Y:S01]  /*0700*/  PLOP3.LUT P3, PT, P3, P0, PT, 0xf8, 0x8f ;  /* 0x00000000008f781c */ /* 0x000fe20001f61f70 */
[----:B------:R-:W-:Y:S01]  /*0710*/  @!P4 IMAD.IADD R5, R5, 0x1, R26 ;  /* 0x000000010505c824 */ /* 0x000fe200078e021a */
[----:B------:R-:W-:Y:S01]  /*0720*/  PLOP3.LUT P2, PT, P2, P0, PT, 0xf8, 0x8f ;  /* 0x00000000008f781c */ /* 0x000fe20001741f70 */
[----:B------:R-:W4:Y:S01]  /*0730*/  @!P5 LDG.E.U8 R26, desc[UR12][R2.64+0xc] ;  /* 0x00000c0c021ad981 */ /* 0x000f22000c1e1100 */
[----:B------:R-:W-:-:S02]  /*0740*/  @!P4 IADD3 R9, PT, PT, R9, R28, RZ ;  /* 0x0000001c0909c210 */ /* 0x000fc40007ffe0ff */
[C---:B------:R-:W-:Y:S01]  /*0750*/  ISETP.GE.AND P4, PT, R15.reuse, UR16, PT ;  /* 0x000000100f007c0c */ /* 0x040fe2000bf86270 */
[----:B------:R-:W5:Y:S03]  /*0760*/  @!P6 LDG.E.U8 R28, desc[UR12][R2.64+0xb] ;  /* 0x00000b0c021ce981 */ /* 0x000f66000c1e1100 */
[----:B------:R-:W-:Y:S02]  /*0770*/  ISETP.LT.OR P4, PT, R15, RZ, P4 ;  /* 0x000000ff0f00720c */ /* 0x000fe40002781670 */
[----:B------:R-:W2:Y:S02]  /*0780*/  @!P6 LDG.E.U8 R15, desc[UR12][R2.64+0xa] ;  /* 0x00000a0c020fe981 */ /* 0x000ea4000c1e1100 */
[----:B------:R-:W-:Y:S01]  /*0790*/  PLOP3.LUT P4, PT, P4, P0, PT, 0xf8, 0x8f ;  /* 0x00000000008f781c */ /* 0x000fe20002781f70 */
[----:B------:R-:W-:Y:S01]  /*07a0*/  @!P1 IMAD.IADD R7, R7, 0x1, R16 ;  /* 0x0000000107079824 */ /* 0x000fe200078e0210 */
[----:B------:R-:W3:Y:S04]  /*07b0*/  @!P3 LDG.E.U8 R20, desc[UR12][R2.64+0xf] ;  /* 0x00000f0c0214b981 */ /* 0x000ee8000c1e1100 */
[----:B------:R-:W3:Y:S01]  /*07c0*/  @!P3 LDG.E.U8 R16, desc[UR12][R2.64+0x11] ;  /* 0x0000110c0210b981 */ /* 0x000ee2000c1e1100 */
[----:B------:R-:W-:-:S03]  /*07d0*/  @!P1 IMAD.IADD R5, R5, 0x1, R12 ;  /* 0x0000000105059824 */ /* 0x000fc600078e020c */
[----:B------:R-:W3:Y:S04]  /*07e0*/  @!P3 LDG.E.U8 R18, desc[UR12][R2.64+0x10] ;  /* 0x0000100c0212b981 */ /* 0x000ee8000c1e1100 */
[----:B------:R-:W3:Y:S01]  /*07f0*/  @!P2 LDG.E.U8 R19, desc[UR12][R2.64+0x12] ;  /* 0x0000120c0213a981 */ /* 0x000ee2000c1e1100 */
[----:B------:R-:W-:-:S03]  /*0800*/  @!P1 IMAD.IADD R9, R9, 0x1, R14 ;  /* 0x0000000109099824 */ /* 0x000fc600078e020e */
[----:B------:R-:W3:Y:S04]  /*0810*/  @!P2 LDG.E.U8 R21, desc[UR12][R2.64+0x13] ;  /* 0x0000130c0215a981 */ /* 0x000ee8000c1e1100 */
[----:B------:R-:W3:Y:S04]  /*0820*/  @!P2 LDG.E.U8 R12, desc[UR12][R2.64+0x14] ;  /* 0x0000140c020ca981 */ /* 0x000ee8000c1e1100 */
[----:B------:R-:W3:Y:S04]  /*0830*/  @!P4 LDG.E.U8 R23, desc[UR12][R2.64+0x15] ;  /* 0x0000150c0217c981 */ /* 0x000ee8000c1e1100 */
[----:B------:R-:W3:Y:S04]  /*0840*/  @!P4 LDG.E.U8 R14, desc[UR12][R2.64+0x16] ;  /* 0x0000160c020ec981 */ /* 0x000ee8000c1e1100 */
[----:B------:R-:W3:Y:S01]  /*0850*/  @!P4 LDG.E.U8 R25, desc[UR12][R2.64+0x17] ;  /* 0x0000170c0219c981 */ /* 0x000ee2000c1e1100 */
[----:B------:R-:W-:-:S02]  /*0860*/  @!P1 IADD3 R0, PT, PT, R0, 0x1, RZ ;  /* 0x0000000100009810 */ /* 0x000fc40007ffe0ff */
[----:B------:R-:W-:Y:S01]  /*0870*/  @!P6 IADD3 R7, PT, PT, R7, R17, RZ ;  /* 0x000000110707e210 */ /* 0x000fe20007ffe0ff */
[----:B------:R-:W-:Y:S02]  /*0880*/  UIADD3 UR7, UPT, UPT, UR7, 0x8, URZ ;  /* 0x0000000807077890 */ /* 0x000fe4000fffe0ff */
[----:B------:R-:W-:Y:S02]  /*0890*/  @!P6 VIADD R0, R0, 0x1 ;  /* 0x000000010000e836 */ /* 0x000fe40000000000 */
[----:B------:R-:W-:Y:S02]  /*08a0*/  UISETP.NE.AND UP2, UPT, UR7, URZ, UPT ;  /* 0x000000ff0700728c */ /* 0x000fe4000bf45270 */
[----:B------:R-:W-:-:S04]  /*08b0*/  @!P5 VIADD R0, R0, 0x1 ;  /* 0x000000010000d836 */ /* 0x000fc80000000000 */
[----:B------:R-:W-:-:S04]  /*08c0*/  @!P3 VIADD R0, R0, 0x1 ;  /* 0x000000010000b836 */ /* 0x000fc80000000000 */
[----:B------:R-:W-:Y:S01]  /*08d0*/  @!P2 VIADD R0, R0, 0x1 ;  /* 0x000000010000a836 */ /* 0x000fe20000000000 */
[----:B------:R-:W-:Y:S01]  /*08e0*/  IADD3 R8, PT, PT, R8, 0x8, RZ ;  /* 0x0000000808087810 */ /* 0x000fe20007ffe0ff */
[----:B------:R-:W-:Y:S02]  /*08f0*/  VIADD R10, R10, 0x18 ;  /* 0x000000180a0a7836 */ /* 0x000fe40000000000 */
[----:B------:R-:W-:Y:S01]  /*0900*/  @!P4 VIADD R0, R0, 0x1 ;  /* 0x000000010000c836 */ /* 0x000fe20000000000 */
[----:B------:R-:W-:Y:S01]  /*0910*/  UIADD3 UR8, UPT, UPT, UR8, 0x8, URZ ;  /* 0x0000000808087890 */ /* 0x000fe2000fffe0ff */
[----:B----4-:R-:W-:Y:S02]  /*0920*/  @!P5 IMAD.IADD R7, R7, 0x1, R26 ;  /* 0x000000010707d824 */ /* 0x010fe400078e021a */
[----:B-----5:R-:W-:Y:S02]  /*0930*/  @!P6 IMAD.IADD R9, R9, 0x1, R28 ;  /* 0x000000010909e824 */ /* 0x020fe400078e021c */
[----:B--2---:R-:W-:-:S02]  /*0940*/  @!P6 IMAD.IADD R5, R5, 0x1, R15 ;  /* 0x000000010505e824 */ /* 0x004fc400078e020f */
[----:B------:R-:W-:Y:S02]  /*0950*/  @!P5 IMAD.IADD R9, R9, 0x1, R22 ;  /* 0x000000010909d824 */ /* 0x000fe400078e0216 */
[----:B---3--:R-:W-:Y:S02]  /*0960*/  @!P5 IMAD.IADD R5, R5, 0x1, R24 ;  /* 0x000000010505d824 */ /* 0x008fe400078e0218 */
[----:B------:R-:W-:Y:S01]  /*0970*/  @!P3 IMAD.IADD R7, R7, 0x1, R20 ;  /* 0x000000010707b824 */ /* 0x000fe200078e0214 */
[----:B------:R-:W-:Y:S01]  /*0980*/  @!P3 IADD3 R9, PT, PT, R9, R16, RZ ;  /* 0x000000100909b210 */ /* 0x000fe20007ffe0ff */
[----:B------:R-:W-:Y:S02]  /*0990*/  @!P3 IMAD.IADD R5, R5, 0x1, R18 ;  /* 0x000000010505b824 */ /* 0x000fe400078e0212 */
[----:B------:R-:W-:Y:S02]  /*09a0*/  @!P2 IMAD.IADD R7, R7, 0x1, R19 ;  /* 0x000000010707a824 */ /* 0x000fe400078e0213 */
[----:B------:R-:W-:-:S02]  /*09b0*/  @!P2 IMAD.IADD R5, R5, 0x1, R21 ;  /* 0x000000010505a824 */ /* 0x000fc400078e0215 */
[----:B------:R-:W-:Y:S01]  /*09c0*/  @!P2 IMAD.IADD R9, R9, 0x1, R12 ;  /* 0x000000010909a824 */ /* 0x000fe200078e020c */
[----:B------:R-:W-:Y:S01]  /*09d0*/  @!P4 IADD3 R7, PT, PT, R7, R23, RZ ;  /* 0x000000170707c210 */ /* 0x000fe20007ffe0ff */
[----:B------:R-:W-:Y:S02]  /*09e0*/  @!P4 IMAD.IADD R5, R5, 0x1, R14 ;  /* 0x000000010505c824 */ /* 0x000fe400078e020e */
[----:B------:R-:W-:Y:S01]  /*09f0*/  @!P4 IMAD.IADD R9, R9, 0x1, R25 ;  /* 0x000000010909c824 */ /* 0x000fe200078e0219 */
[----:B------:R-:W-:Y:S06]  /*0a00*/  BRA.U UP2, `(.L_x_1) ;  /* 0xfffffff902847547 */ /* 0x000fec000b83ffff */
[----:B------:R-:W-:-:S12]  /*0a10*/  UIADD3 UR7, UPT, UPT, UR8, -0x3, URZ ;  /* 0xfffffffd08077890 */ /* 0x000fd8000fffe0ff */
.L_x_0:
[----:B------:R-:W-:Y:S01]  /*0a20*/  ULOP3.LUT UP2, URZ, UR4, 0x4, URZ, 0xc0, !UPT ;  /* 0x0000000404ff7892 */ /* 0x000fe2000f84c0ff */
[----:B------:R-:W0:Y:S08]  /*0a30*/  LDCU UR16, c[0x0][0x390] ;  /* 0x00007200ff1077ac */ /* 0x000e300008000800 */
[----:B------:R-:W-:Y:S05]  /*0a40*/  BRA.U !UP2, `(.L_x_2) ;  /* 0x000000050a087547 */ /* 0x000fea000b800000 */
[----:B------:R-:W1:Y:S01]  /*0a50*/  LDCU UR8, c[0x0][0x390] ;  /* 0x00007200ff0877ac */ /* 0x000e620008000800 */
[----:B------:R-:W-:-:S04]  /*0a60*/  VIADD R8, R11, UR7 ;  /* 0x000000070b087c36 */ /* 0x000fc80008000000 */
[C---:B------:R-:W-:Y:S01]  /*0a70*/  VIADD R12, R8.reuse, 0x2 ;  /* 0x00000002080c7836 */ /* 0x040fe20000000000 */
[C---:B------:R-:W-:Y:S01]  /*0a80*/  IADD3 R10, PT, PT, R8.reuse, 0x1, RZ ;  /* 0x00000001080a7810 */ /* 0x040fe20007ffe0ff */
[C---:B------:R-:W-:Y:S01]  /*0a90*/  VIADD R20, R8.reuse, 0x3 ;  /* 0x0000000308147836 */ /* 0x040fe20000000000 */
[----:B-1----:R-:W-:Y:S02]  /*0aa0*/  ISETP.GE.AND P1, PT, R8, UR8, PT ;  /* 0x0000000808007c0c */ /* 0x002fe4000bf26270 */
[----:B------:R-:W-:Y:S02]  /*0ab0*/  ISETP.GE.AND P2, PT, R10, UR8, PT ;  /* 0x000000080a007c0c */ /* 0x000fe4000bf46270 */
[----:B------:R-:W-:Y:S02]  /*0ac0*/  ISETP.LT.OR P1, PT, R8, RZ, P1 ;  /* 0x000000ff0800720c */ /* 0x000fe40000f21670 */
[----:B------:R-:W-:Y:S02]  /*0ad0*/  ISETP.GE.AND P3, PT, R12, UR8, PT ;  /* 0x000000080c007c0c */ /* 0x000fe4000bf66270 */
[----:B------:R-:W-:-:S02]  /*0ae0*/  ISETP.LT.OR P2, PT, R10, RZ, P2 ;  /* 0x000000ff0a00720c */ /* 0x000fc40001741670 */
[----:B------:R-:W-:Y:S02]  /*0af0*/  PLOP3.LUT P1, PT, P1, P0, PT, 0xf8, 0x8f ;  /* 0x00000000008f781c */ /* 0x000fe40000f21f70 */
[----:B------:R-:W-:Y:S02]  /*0b00*/  ISETP.LT.OR P3, PT, R12, RZ, P3 ;  /* 0x000000ff0c00720c */ /* 0x000fe40001f61670 */
[----:B------:R-:W-:Y:S02]  /*0b10*/  PLOP3.LUT P2, PT, P2, P0, PT, 0xf8, 0x8f ;  /* 0x00000000008f781c */ /* 0x000fe40001741f70 */
[C---:B------:R-:W-:Y:S02]  /*0b20*/  ISETP.GE.AND P4, PT, R20.reuse, UR8, PT ;  /* 0x0000000814007c0c */ /* 0x040fe4000bf86270 */
[----:B------:R-:W-:Y:S02]  /*0b30*/  PLOP3.LUT P3, PT, P3, P0, PT, 0xf8, 0x8f ;  /* 0x00000000008f781c */ /* 0x000fe40001f61f70 */
[----:B------:R-:W-:-:S03]  /*0b40*/  ISETP.LT.OR P4, PT, R20, RZ, P4 ;  /* 0x000000ff1400720c */ /* 0x000fc60002781670 */
[----:B------:R-:W1:Y:S01]  /*0b50*/  @!P1 LDC.64 R18, c[0x0][0x380] ;  /* 0x0000e000ff129b82 */ /* 0x000e620000000a00 */
[----:B------:R-:W-:Y:S01]  /*0b60*/  PLOP3.LUT P4, PT, P4, P0, PT, 0xf8, 0x8f ;  /* 0x00000000008f781c */ /* 0x000fe20002781f70 */
[C---:B------:R-:W-:Y:S02]  /*0b70*/  @!P1 IMAD R8, R13.reuse, UR8, R8 ;  /* 0x000000080d089c24 */ /* 0x040fe4000f8e0208 */
[C---:B------:R-:W-:Y:S02]  /*0b80*/  @!P2 IMAD R10, R13.reuse, UR8, R10 ;  /* 0x000000080d0aac24 */ /* 0x040fe4000f8e020a */
[----:B------:R-:W-:Y:S02]  /*0b90*/  @!P1 IMAD R8, R8, 0x3, RZ ;  /* 0x0000000308089824 */ /* 0x000fe400078e02ff */
[----:B------:R-:W2:Y:S01]  /*0ba0*/  @!P2 LDC.64 R2, c[0x0][0x380] ;  /* 0x0000e000ff02ab82 */ /* 0x000ea20000000a00 */
[----:B------:R-:W-:Y:S02]  /*0bb0*/  @!P3 IMAD R12, R13, UR8, R12 ;  /* 0x000000080d0cbc24 */ /* 0x000fe4000f8e020c */
[----:B------:R-:W-:-:S03]  /*0bc0*/  @!P2 IMAD R10, R10, 0x3, RZ ;  /* 0x000000030a0aa824 */ /* 0x000fc600078e02ff */
[----:B------:R-:W-:Y:S02]  /*0bd0*/  @!P4 IMAD R21, R13, UR8, R20 ;  /* 0x000000080d15cc24 */ /* 0x000fe4000f8e0214 */
[----:B------:R-:W3:Y:S01]  /*0be0*/  @!P3 LDC.64 R16, c[0x0][0x380] ;  /* 0x0000e000ff10bb82 */ /* 0x000ee20000000a00 */
[----:B------:R-:W-:Y:S02]  /*0bf0*/  @!P3 IMAD R20, R12, 0x3, RZ ;  /* 0x000000030c14b824 */ /* 0x000fe400078e02ff */
[----:B------:R-:W-:-:S05]  /*0c00*/  @!P4 IMAD R21, R21, 0x3, RZ ;  /* 0x000000031515c824 */ /* 0x000fca00078e02ff */
[----:B------:R-:W4:Y:S01]  /*0c10*/  @!P4 LDC.64 R14, c[0x0][0x380] ;  /* 0x0000e000ff0ecb82 */ /* 0x000f220000000a00 */
[----:B-1----:R-:W-:-:S04]  /*0c20*/  @!P1 IADD3 R18, P5, PT, R8, R18, RZ ;  /* 0x0000001208129210 */ /* 0x002fc80007fbe0ff */
[----:B------:R-:W-:Y:S02]  /*0c30*/  @!P1 LEA.HI.X.SX32 R19, R8, R19, 0x1, P5 ;  /* 0x0000001308139211 */ /* 0x000fe400028f0eff */
[----:B--2---:R-:W-:-:S03]  /*0c40*/  @!P2 IADD3 R2, P6, PT, R10, R2, RZ ;  /* 0x000000020a02a210 */ /* 0x004fc60007fde0ff */
[----:B------:R-:W2:Y:S01]  /*0c50*/  @!P1 LDG.E.U8 R8, desc[UR12][R18.64] ;  /* 0x0000000c12089981 */ /* 0x000ea2000c1e1100 */
[----:B------:R-:W-:-:S03]  /*0c60*/  @!P2 LEA.HI.X.SX32 R3, R10, R3, 0x1, P6 ;  /* 0x000000030a03a211 */ /* 0x000fc600030f0eff */
[----:B------:R-:W5:Y:S01]  /*0c70*/  @!P1 LDG.E.U8 R10, desc[UR12][R18.64+0x1] ;  /* 0x0000010c120a9981 */ /* 0x000f62000c1e1100 */
[----:B---3--:R-:W-:-:S03]  /*0c80*/  @!P3 IADD3 R16, P5, PT, R20, R16, RZ ;  /* 0x000000101410b210 */ /* 0x008fc60007fbe0ff */
[----:B------:R-:W3:Y:S01]  /*0c90*/  @!P1 LDG.E.U8 R12, desc[UR12][R18.64+0x2] ;  /* 0x0000020c120c9981 */ /* 0x000ee2000c1e1100 */
[----:B------:R-:W-:-:S03]  /*0ca0*/  @!P3 LEA.HI.X.SX32 R17, R20, R17, 0x1, P5 ;  /* 0x000000111411b211 */ /* 0x000fc600028f0eff */
[----:B------:R-:W3:Y:S01]  /*0cb0*/  @!P2 LDG.E.U8 R20, desc[UR12][R2.64] ;  /* 0x0000000c0214a981 */ /* 0x000ee2000c1e1100 */
[----:B----4-:R-:W-:-:S03]  /*0cc0*/  @!P4 IADD3 R14, P5, PT, R21, R14, RZ ;  /* 0x0000000e150ec210 */ /* 0x010fc60007fbe0ff */
[----:B------:R-:W4:Y:S04]  /*0cd0*/  @!P2 LDG.E.U8 R22, desc[UR12][R2.64+0x1] ;  /* 0x0000010c0216a981 */ /* 0x000f28000c1e1100 */
[----:B------:R-:W4:Y:S01]  /*0ce0*/  @!P2 LDG.E.U8 R24, desc[UR12][R2.64+0x2] ;  /* 0x0000020c0218a981 */ /* 0x000f22000c1e1100 */
[----:B------:R-:W-:-:S03]  /*0cf0*/  @!P4 LEA.HI.X.SX32 R15, R21, R15, 0x1, P5 ;  /* 0x0000000f150fc211 */ /* 0x000fc600028f0eff */
[----:B------:R-:W4:Y:S04]  /*0d00*/  @!P3 LDG.E.U8 R26, desc[UR12][R16.64] ;  /* 0x0000000c101ab981 */ /* 0x000f28000c1e1100 */
[----:B------:R-:W4:Y:S04]  /*0d10*/  @!P3 LDG.E.U8 R28, desc[UR12][R16.64+0x1] ;  /* 0x0000010c101cb981 */ /* 0x000f28000c1e1100 */
[----:B------:R-:W4:Y:S04]  /*0d20*/  @!P3 LDG.E.U8 R21, desc[UR12][R16.64+0x2] ;  /* 0x0000020c1015b981 */ /* 0x000f28000c1e1100 */
[----:B------:R-:W4:Y:S04]  /*0d30*/  @!P4 LDG.E.U8 R23, desc[UR12][R14.64] ;  /* 0x0000000c0e17c981 */ /* 0x000f28000c1e1100 */
[----:B------:R-:W4:Y:S04]  /*0d40*/  @!P4 LDG.E.U8 R18, desc[UR12][R14.64+0x1] ;  /* 0x0000010c0e12c981 */ /* 0x000f28000c1e1100 */
[----:B------:R-:W4:Y:S01]  /*0d50*/  @!P4 LDG.E.U8 R19, desc[UR12][R14.64+0x2] ;  /* 0x0000020c0e13c981 */ /* 0x000f22000c1e1100 */
[----:B------:R-:W-:-:S04]  /*0d60*/  @!P1 VIADD R0, R0, 0x1 ;  /* 0x0000000100009836 */ /* 0x000fc80000000000 */
[----:B------:R-:W-:-:S04]  /*0d70*/  @!P2 VIADD R0, R0, 0x1 ;  /* 0x000000010000a836 */ /* 0x000fc80000000000 */
[----:B------:R-:W-:Y:S01]  /*0d80*/  @!P3 VIADD R0, R0, 0x1 ;  /* 0x000000010000b836 */ /* 0x000fe20000000000 */
[----:B------:R-:W-:-:S03]  /*0d90*/  UIADD3 UR7, UPT, UPT, UR7, 0x4, URZ ;  /* 0x0000000407077890 */ /* 0x000fc6000fffe0ff */
[----:B------:R-:W-:Y:S02]  /*0da0*/  @!P4 VIADD R0, R0, 0x1 ;  /* 0x000000010000c836 */ /* 0x000fe40000000000 */
[----:B--2---:R-:W-:Y:S01]  /*0db0*/  @!P1 IMAD.IADD R7, R7, 0x1, R8 ;  /* 0x0000000107079824 */ /* 0x004fe200078e0208 */
[----:B-----5:R-:W-:Y:S01]  /*0dc0*/  @!P1 IADD3 R5, PT, PT, R5, R10, RZ ;  /* 0x0000000a05059210 */ /* 0x020fe20007ffe0ff */
[----:B---3--:R-:W-:Y:S02]  /*0dd0*/  @!P1 IMAD.IADD R9, R9, 0x1, R12 ;  /* 0x0000000109099824 */ /* 0x008fe400078e020c */
[----:B------:R-:W-:Y:S01]  /*0de0*/  @!P2 IMAD.IADD R7, R7, 0x1, R20 ;  /* 0x000000010707a824 */ /* 0x000fe200078e0214 */
[----:B----4-:R-:W-:Y:S01]  /*0df0*/  @!P2 IADD3 R5, PT, PT, R5, R22, RZ ;  /* 0x000000160505a210 */ /* 0x010fe20007ffe0ff */
[----:B------:R-:W-:Y:S02]  /*0e00*/  @!P2 IMAD.IADD R9, R9, 0x1, R24 ;  /* 0x000000010909a824 */ /* 0x000fe400078e0218 */
[----:B------:R-:W-:Y:S01]  /*0e10*/  @!P3 IMAD.IADD R7, R7, 0x1, R26 ;  /* 0x000000010707b824 */ /* 0x000fe200078e021a */
[----:B------:R-:W-:Y:S01]  /*0e20*/  @!P3 IADD3 R5, PT, PT, R5, R28, RZ ;  /* 0x0000001c0505b210 */ /* 0x000fe20007ffe0ff */
[----:B------:R-:W-:-:S02]  /*0e30*/  @!P3 IMAD.IADD R9, R9, 0x1, R21 ;  /* 0x000000010909b824 */ /* 0x000fc400078e0215 */
[----:B------:R-:W-:Y:S01]  /*0e40*/  @!P4 IMAD.IADD R7, R7, 0x1, R23 ;  /* 0x000000010707c824 */ /* 0x000fe200078e0217 */
[----:B------:R-:W-:Y:S01]  /*0e50*/  @!P4 IADD3 R5, PT, PT, R5, R18, RZ ;  /* 0x000000120505c210 */ /* 0x000fe20007ffe0ff */
[----:B------:R-:W-:-:S07]  /*0e60*/  @!P4 IMAD.IADD R9, R9, 0x1, R19 ;  /* 0x000000010909c824 */ /* 0x000fce00078e0213 */
.L_x_2:
[----:B------:R-:W-:Y:S05]  /*0e70*/  BRA.U !UP0, `(.L_x_3) ;  /* 0x0000000108887547 */ /* 0x000fea000b800000 */
[----:B------:R-:W1:Y:S01]  /*0e80*/  LDCU UR8, c[0x0][0x390] ;  /* 0x00007200ff0877ac */ /* 0x000e620008000800 */
[----:B------:R-:W-:-:S05]  /*0e90*/  VIADD R8, R11, UR7 ;  /* 0x000000070b087c36 */ /* 0x000fca0008000000 */
[C---:B------:R-:W-:Y:S02]  /*0ea0*/  IADD3 R10, PT, PT, R8.reuse, 0x1, RZ ;  /* 0x00000001080a7810 */ /* 0x040fe40007ffe0ff */
[----:B-1----:R-:W-:Y:S02]  /*0eb0*/  ISETP.GE.AND P1, PT, R8, UR8, PT ;  /* 0x0000000808007c0c */ /* 0x002fe4000bf26270 */
[----:B------:R-:W-:Y:S02]  /*0ec0*/  ISETP.GE.AND P2, PT, R10, UR8, PT ;  /* 0x000000080a007c0c */ /* 0x000fe4000bf46270 */
[----:B------:R-:W-:Y:S02]  /*0ed0*/  ISETP.LT.OR P1, PT, R8, RZ, P1 ;  /* 0x000000ff0800720c */ /* 0x000fe40000f21670 */
[----:B------:R-:W-:Y:S02]  /*0ee0*/  ISETP.LT.OR P2, PT, R10, RZ, P2 ;  /* 0x000000ff0a00720c */ /* 0x000fe40001741670 */
[----:B------:R-:W-:-:S02]  /*0ef0*/  PLOP3.LUT P1, PT, P1, P0, PT, 0xf8, 0x8f ;  /* 0x00000000008f781c */ /* 0x000fc40000f21f70 */
[----:B------:R-:W-:-:S11]  /*0f00*/  PLOP3.LUT P2, PT, P2, P0, PT, 0xf8, 0x8f ;  /* 0x00000000008f781c */ /* 0x000fd60001741f70 */
[----:B------:R-:W1:Y:S01]  /*0f10*/  @!P1 LDC.64 R2, c[0x0][0x380] ;  /* 0x0000e000ff029b82 */ /* 0x000e620000000a00 */
[C---:B------:R-:W-:Y:S02]  /*0f20*/  @!P1 IMAD R8, R13.reuse, UR8, R8 ;  /* 0x000000080d089c24 */ /* 0x040fe4000f8e0208 */
[----:B------:R-:W-:Y:S02]  /*0f30*/  @!P2 IMAD R10, R13, UR8, R10 ;  /* 0x000000080d0aac24 */ /* 0x000fe4000f8e020a */
[----:B------:R-:W-:Y:S02]  /*0f40*/  @!P1 IMAD R8, R8, 0x3, RZ ;  /* 0x0000000308089824 */ /* 0x000fe400078e02ff */
[----:B------:R-:W-:Y:S01]  /*0f50*/  @!P2 IMAD R10, R10, 0x3, RZ ;  /* 0x000000030a0aa824 */ /* 0x000fe200078e02ff */
[----:B------:R-:W2:Y:S02]  /*0f60*/  @!P2 LDC.64 R14, c[0x0][0x380] ;  /* 0x0000e000ff0eab82 */ /* 0x000ea40000000a00 */
[----:B-1----:R-:W-:-:S04]  /*0f70*/  @!P1 IADD3 R2, P3, PT, R8, R2, RZ ;  /* 0x0000000208029210 */ /* 0x002fc80007f7e0ff */
[----:B------:R-:W-:Y:S02]  /*0f80*/  @!P1 LEA.HI.X.SX32 R3, R8, R3, 0x1, P3 ;  /* 0x0000000308039211 */ /* 0x000fe400018f0eff */
[----:B--2---:R-:W-:-:S03]  /*0f90*/  @!P2 IADD3 R14, P3, PT, R10, R14, RZ ;  /* 0x0000000e0a0ea210 */ /* 0x004fc60007f7e0ff */
[----:B------:R-:W2:Y:S01]  /*0fa0*/  @!P1 LDG.E.U8 R8, desc[UR12][R2.64] ;  /* 0x0000000c02089981 */ /* 0x000ea2000c1e1100 */
[----:B------:R-:W-:-:S03]  /*0fb0*/  @!P2 LEA.HI.X.SX32 R15, R10, R15, 0x1, P3 ;  /* 0x0000000f0a0fa211 */ /* 0x000fc600018f0eff */
[----:B------:R-:W3:Y:S04]  /*0fc0*/  @!P1 LDG.E.U8 R12, desc[UR12][R2.64+0x2] ;  /* 0x0000020c020c9981 */ /* 0x000ee8000c1e1100 */
[----:B------:R-:W4:Y:S04]  /*0fd0*/  @!P1 LDG.E.U8 R10, desc[UR12][R2.64+0x1] ;  /* 0x0000010c020a9981 */ /* 0x000f28000c1e1100 */
[----:B------:R-:W5:Y:S04]  /*0fe0*/  @!P2 LDG.E.U8 R16, desc[UR12][R14.64] ;  /* 0x0000000c0e10a981 */ /* 0x000f68000c1e1100 */
[----:B------:R-:W5:Y:S04]  /*0ff0*/  @!P2 LDG.E.U8 R18, desc[UR12][R14.64+0x1] ;  /* 0x0000010c0e12a981 */ /* 0x000f68000c1e1100 */
[----:B------:R-:W5:Y:S01]  /*1000*/  @!P2 LDG.E.U8 R20, desc[UR12][R14.64+0x2] ;  /* 0x0000020c0e14a981 */ /* 0x000f62000c1e1100 */
[----:B------:R-:W-:Y:S01]  /*1010*/  @!P1 IADD3 R0, PT, PT, R0, 0x1, RZ ;  /* 0x0000000100009810 */ /* 0x000fe20007ffe0ff */
[----:B------:R-:W-:-:S03]  /*1020*/  UIADD3 UR7, UPT, UPT, UR7, 0x2, URZ ;  /* 0x0000000207077890 */ /* 0x000fc6000fffe0ff */
[----:B------:R-:W-:Y:S01]  /*1030*/  @!P2 IADD3 R0, PT, PT, R0, 0x1, RZ ;  /* 0x000000010000a810 */ /* 0x000fe20007ffe0ff */
[----:B--2---:R-:W-:Y:S02]  /*1040*/  @!P1 IMAD.IADD R7, R7, 0x1, R8 ;  /* 0x0000000107079824 */ /* 0x004fe400078e0208 */
[----:B---3--:R-:W-:Y:S02]  /*1050*/  @!P1 IMAD.IADD R9, R9, 0x1, R12 ;  /* 0x0000000109099824 */ /* 0x008fe400078e020c */
[----:B----4-:R-:W-:Y:S02]  /*1060*/  @!P1 IMAD.IADD R5, R5, 0x1, R10 ;  /* 0x0000000105059824 */ /* 0x010fe400078e020a */
[----:B-----5:R-:W-:Y:S02]  /*1070*/  @!P2 IMAD.IADD R7, R7, 0x1, R16 ;  /* 0x000000010707a824 */ /* 0x020fe400078e0210 */
[----:B------:R-:W-:Y:S02]  /*1080*/  @!P2 IMAD.IADD R5, R5, 0x1, R18 ;  /* 0x000000010505a824 */ /* 0x000fe400078e0212 */
[----:B------:R-:W-:-:S07]  /*1090*/  @!P2 IMAD.IADD R9, R9, 0x1, R20 ;  /* 0x000000010909a824 */ /* 0x000fce00078e0214 */
.L_x_3:
[----:B------:R-:W-:Y:S01]  /*10a0*/  VIADD R2, R11, UR7 ;  /* 0x000000070b027c36 */ /* 0x000fe20008000000 */
[----:B------:R-:W-:Y:S04]  /*10b0*/  BSSY.RECONVERGENT B0, `(.L_x_4) ;  /* 0x0000011000007945 */ /* 0x000fe80003800200 */
[----:B0-----:R-:W-:-:S04]  /*10c0*/  ISETP.GE.AND P1, PT, R2, UR16, PT ;  /* 0x0000001002007c0c */ /* 0x001fc8000bf26270 */
[----:B------:R-:W-:-:S04]  /*10d0*/  ISETP.LT.OR P1, PT, R2, RZ, P1 ;  /* 0x000000ff0200720c */ /* 0x000fc80000f21670 */
[----:B------:R-:W-:-:S13]  /*10e0*/  PLOP3.LUT P1, PT, P1, P0, PT, 0xf8, 0x8f ;  /* 0x00000000008f781c */ /* 0x000fda0000f21f70 */
[----:B------:R-:W-:Y:S05]  /*10f0*/  @P1 BRA `(.L_x_5) ;  /* 0x0000000000301947 */ /* 0x000fea0003800000 */
[----:B------:R-:W0:Y:S01]  /*1100*/  LDCU.64 UR14, c[0x0][0x380] ;  /* 0x00007000ff0e77ac */ /* 0x000e220008000a00 */
[----:B------:R-:W-:-:S04]  /*1110*/  IMAD R13, R13, UR16, R2 ;  /* 0x000000100d0d7c24 */ /* 0x000fc8000f8e0202 */
[----:B------:R-:W-:-:S05]  /*1120*/  IMAD R13, R13, 0x3, RZ ;  /* 0x000000030d0d7824 */ /* 0x000fca00078e02ff */
[----:B0-----:R-:W-:-:S04]  /*1130*/  IADD3 R2, P0, PT, R13, UR14, RZ ;  /* 0x0000000e0d027c10 */ /* 0x001fc8000ff1e0ff */
[----:B------:R-:W-:-:S05]  /*1140*/  LEA.HI.X.SX32 R3, R13, UR15, 0x1, P0 ;  /* 0x0000000f0d037c11 */ /* 0x000fca00080f0eff */
[----:B------:R-:W2:Y:S04]  /*1150*/  LDG.E.U8 R8, desc[UR12][R2.64] ;  /* 0x0000000c02087981 */ /* 0x000ea8000c1e1100 */
[----:B------:R-:W3:Y:S04]  /*1160*/  LDG.E.U8 R10, desc[UR12][R2.64+0x1] ;  /* 0x0000010c020a7981 */ /* 0x000ee8000c1e1100 */
[----:B------:R-:W4:Y:S01]  /*1170*/  LDG.E.U8 R12, desc[UR12][R2.64+0x2] ;  /* 0x0000020c020c7981 */ /* 0x000f22000c1e1100 */
[----:B------:R-:W-:Y:S02]  /*1180*/  VIADD R0, R0, 0x1 ;  /* 0x0000000100007836 */ /* 0x000fe40000000000 */
[----:B--2---:R-:W-:-:S02]  /*1190*/  IMAD.IADD R7, R7, 0x1, R8 ;  /* 0x0000000107077824 */ /* 0x004fc400078e0208 */
[----:B---3--:R-:W-:Y:S01]  /*11a0*/  IMAD.IADD R5, R5, 0x1, R10 ;  /* 0x0000000105057824 */ /* 0x008fe200078e020a */
[----:B----4-:R-:W-:-:S07]  /*11b0*/  IADD3 R9, PT, PT, R9, R12, RZ ;  /* 0x0000000c09097210 */ /* 0x010fce0007ffe0ff */
.L_x_5:
[----:B------:R-:W-:Y:S05]  /*11c0*/  BSYNC.RECONVERGENT B0 ;  /* 0x0000000000007941 */ /* 0x000fea0003800200 */
.L_x_4:
[----:B------:R-:W-:Y:S05]  /*11d0*/  BRA.U UP1, `(.L_x_6) ;  /* 0xfffffff101487547 */ /* 0x000fea000b83ffff */
[-C--:B------:R-:W-:Y:S01]  /*11e0*/  IABS R2, R0.reuse ;  /* 0x0000000000027213 */ /* 0x080fe20000000000 */
[----:B------:R-:W0:Y:S01]  /*11f0*/  LDCU.64 UR14, c[0x0][0x388] ;  /* 0x00007100ff0e77ac */ /* 0x000e220008000a00 */
[----:B------:R-:W-:Y:S01]  /*1200*/  IABS R10, R7 ;  /* 0x00000007000a7213 */ /* 0x000fe20000000000 */
[----:B------:R-:W-:Y:S01]  /*1210*/  IMAD R4, R4, UR16, R11 ;  /* 0x0000001004047c24 */ /* 0x000fe2000f8e020b */
[----:B------:R-:W1:Y:S01]  /*1220*/  I2F.RP R3, R2 ;  /* 0x0000000200037306 */ /* 0x000e620000209400 */
[-C--:B------:R-:W-:Y:S02]  /*1230*/  IABS R6, R0.reuse ;  /* 0x0000000000067213 */ /* 0x080fe40000000000 */
[----:B------:R-:W-:Y:S01]  /*1240*/  IABS R14, R9 ;  /* 0x00000009000e7213 */ /* 0x000fe20000000000 */
[----:B------:R-:W-:Y:S01]  /*1250*/  IMAD R4, R4, 0x3, RZ ;  /* 0x0000000304047824 */ /* 0x000fe200078e02ff */
[-C--:B------:R-:W-:Y:S01]  /*1260*/  LOP3.LUT R7, R7, R0.reuse, RZ, 0x3c, !PT ;  /* 0x0000000007077212 */ /* 0x080fe200078e3cff */
[----:B------:R-:W-:Y:S01]  /*1270*/  IMAD.MOV R17, RZ, RZ, -R6 ;  /* 0x000000ffff117224 */ /* 0x000fe200078e0a06 */
[----:B------:R-:W-:-:S02]  /*1280*/  LOP3.LUT R9, R9, R0, RZ, 0x3c, !PT ;  /* 0x0000000009097212 */ /* 0x000fc400078e3cff */
[----:B------:R-:W-:Y:S01]  /*1290*/  ISETP.GE.AND P4, PT, R7, RZ, PT ;  /* 0x000000ff0700720c */ /* 0x000fe20003f86270 */
[----:B-1----:R-:W1:Y:S02]  /*12a0*/  MUFU.RCP R3, R3 ;  /* 0x0000000300037308 */ /* 0x002e640000001000 */
[----:B-1----:R-:W-:-:S06]  /*12b0*/  VIADD R12, R3, 0xffffffe ;  /* 0x0ffffffe030c7836 */ /* 0x002fcc0000000000 */
[----:B------:R1:W2:Y:S02]  /*12c0*/  F2I.FTZ.U32.TRUNC.NTZ R13, R12 ;  /* 0x0000000c000d7305 */ /* 0x0002a4000021f000 */
[----:B-1----:R-:W-:Y:S02]  /*12d0*/  HFMA2 R12, -RZ, RZ, 0, 0 ;  /* 0x00000000ff0c7431 */ /* 0x002fe400000001ff */
[----:B--2---:R-:W-:-:S04]  /*12e0*/  IMAD.MOV R15, RZ, RZ, -R13 ;  /* 0x000000ffff0f7224 */ /* 0x004fc800078e0a0d */
[----:B------:R-:W-:-:S04]  /*12f0*/  IMAD R15, R15, R2, RZ ;  /* 0x000000020f0f7224 */ /* 0x000fc800078e02ff */
[----:B------:R-:W-:Y:S01]  /*1300*/  IMAD.HI.U32 R13, R13, R15, R12 ;  /* 0x0000000f0d0d7227 */ /* 0x000fe200078e000c */
[----:B------:R-:W-:Y:S02]  /*1310*/  IABS R12, R5 ;  /* 0x00000005000c7213 */ /* 0x000fe40000000000 */
[----:B------:R-:W-:-:S03]  /*1320*/  LOP3.LUT R5, R5, R0, RZ, 0x3c, !PT ;  /* 0x0000000005057212 */ /* 0x000fc600078e3cff */
[----:B------:R-:W-:-:S04]  /*1330*/  IMAD.HI.U32 R3, R13, R10, RZ ;  /* 0x0000000a0d037227 */ /* 0x000fc800078e00ff */
[----:B------:R-:W-:-:S04]  /*1340*/  IMAD.HI.U32 R6, R13, R12, RZ ;  /* 0x0000000c0d067227 */ /* 0x000fc800078e00ff */
[----:B------:R-:W-:-:S04]  /*1350*/  IMAD.HI.U32 R8, R13, R14, RZ ;  /* 0x0000000e0d087227 */ /* 0x000fc800078e00ff */
[-C--:B------:R-:W-:Y:S02]  /*1360*/  IMAD R13, R3, R17.reuse, R10 ;  /* 0x00000011030d7224 */ /* 0x080fe400078e020a */
[-C--:B------:R-:W-:Y:S02]  /*1370*/  IMAD R15, R6, R17.reuse, R12 ;  /* 0x00000011060f7224 */ /* 0x080fe400078e020c */
[----:B------:R-:W-:Y:S01]  /*1380*/  IMAD R17, R8, R17, R14 ;  /* 0x0000001108117224 */ /* 0x000fe200078e020e */
[C---:B------:R-:W-:Y:S02]  /*1390*/  ISETP.GT.U32.AND P5, PT, R2.reuse, R13, PT ;  /* 0x0000000d0200720c */ /* 0x040fe40003fa4070 */
[C---:B------:R-:W-:Y:S02]  /*13a0*/  ISETP.GT.U32.AND P6, PT, R2.reuse, R15, PT ;  /* 0x0000000f0200720c */ /* 0x040fe40003fc4070 */
[----:B------:R-:W-:-:S09]  /*13b0*/  ISETP.GT.U32.AND P0, PT, R2, R17, PT ;  /* 0x000000110200720c */ /* 0x000fd20003f04070 */
[--C-:B------:R-:W-:Y:S02]  /*13c0*/  @!P5 IMAD.IADD R13, R13, 0x1, -R2.reuse ;  /* 0x000000010d0dd824 */ /* 0x100fe400078e0a02 */
[----:B------:R-:W-:Y:S02]  /*13d0*/  @!P6 IMAD.IADD R15, R15, 0x1, -R2 ;  /* 0x000000010f0fe824 */ /* 0x000fe400078e0a02 */
[-C--:B------:R-:W-:Y:S01]  /*13e0*/  @!P0 IADD3 R17, PT, PT, R17, -R2.reuse, RZ ;  /* 0x8000000211118210 */ /* 0x080fe20007ffe0ff */
[----:B------:R-:W-:Y:S01]  /*13f0*/  @!P5 VIADD R3, R3, 0x1 ;  /* 0x000000010303d836 */ /* 0x000fe20000000000 */
[-C--:B------:R-:W-:Y:S01]  /*1400*/  ISETP.GE.U32.AND P1, PT, R13, R2.reuse, PT ;  /* 0x000000020d00720c */ /* 0x080fe20003f26070 */
[----:B------:R-:W-:Y:S01]  /*1410*/  @!P6 VIADD R6, R6, 0x1 ;  /* 0x000000010606e836 */ /* 0x000fe20000000000 */
[-C--:B------:R-:W-:Y:S01]  /*1420*/  ISETP.GE.U32.AND P2, PT, R15, R2.reuse, PT ;  /* 0x000000020f00720c */ /* 0x080fe20003f46070 */
[----:B------:R-:W-:Y:S01]  /*1430*/  @!P0 VIADD R8, R8, 0x1 ;  /* 0x0000000108088836 */ /* 0x000fe20000000000 */
[----:B------:R-:W-:-:S02]  /*1440*/  ISETP.GE.U32.AND P3, PT, R17, R2, PT ;  /* 0x000000021100720c */ /* 0x000fc40003f66070 */
[----:B------:R-:W-:Y:S02]  /*1450*/  ISETP.GE.AND P5, PT, R5, RZ, PT ;  /* 0x000000ff0500720c */ /* 0x000fe40003fa6270 */
[----:B------:R-:W-:Y:S02]  /*1460*/  ISETP.GE.AND P6, PT, R9, RZ, PT ;  /* 0x000000ff0900720c */ /* 0x000fe40003fc6270 */
[----:B------:R-:W-:Y:S02]  /*1470*/  ISETP.NE.AND P0, PT, R0, RZ, PT ;  /* 0x000000ff0000720c */ /* 0x000fe40003f05270 */
[----:B------:R-:W-:Y:S02]  /*1480*/  LOP3.LUT R5, RZ, R0, RZ, 0x33, !PT ;  /* 0x00000000ff057212 */ /* 0x000fe400078e33ff */
[----:B------:R-:W-:Y:S01]  /*1490*/  @P1 IADD3 R3, PT, PT, R3, 0x1, RZ ;  /* 0x0000000103031810 */ /* 0x000fe20007ffe0ff */
[----:B------:R-:W-:Y:S01]  /*14a0*/  @P2 VIADD R6, R6, 0x1 ;  /* 0x0000000106062836 */ /* 0x000fe20000000000 */
[----:B0-----:R-:W-:Y:S01]  /*14b0*/  IADD3 R2, P1, PT, R4, UR14, RZ ;  /* 0x0000000e04027c10 */ /* 0x001fe2000ff3e0ff */
[----:B------:R-:W-:-:S02]  /*14c0*/  @P3 VIADD R8, R8, 0x1 ;  /* 0x0000000108083836 */ /* 0x000fc40000000000 */
[----:B------:R-:W-:Y:S01]  /*14d0*/  IMAD.MOV.U32 R0, RZ, RZ, R3 ;  /* 0x000000ffff007224 */ /* 0x000fe200078e0003 */
[----:B------:R-:W-:Y:S01]  /*14e0*/  LEA.HI.X.SX32 R3, R4, UR15, 0x1, P1 ;  /* 0x0000000f04037c11 */ /* 0x000fe200088f0eff */
[----:B------:R-:W-:Y:S02]  /*14f0*/  @!P5 IMAD.MOV R6, RZ, RZ, -R6 ;  /* 0x000000ffff06d224 */ /* 0x000fe400078e0a06 */
[----:B------:R-:W-:Y:S01]  /*1500*/  @!P6 IMAD.MOV R8, RZ, RZ, -R8 ;  /* 0x000000ffff08e224 */ /* 0x000fe200078e0a08 */
[----:B------:R-:W-:Y:S02]  /*1510*/  @!P4 IADD3 R0, PT, PT, -R0, RZ, RZ ;  /* 0x000000ff0000c210 */ /* 0x000fe40007ffe1ff */
[C---:B------:R-:W-:Y:S02]  /*1520*/  SEL R9, R5.reuse, R6, !P0 ;  /* 0x0000000605097207 */ /* 0x040fe40004000000 */
[C---:B------:R-:W-:Y:S02]  /*1530*/  SEL R7, R5.reuse, R0, !P0 ;  /* 0x0000000005077207 */ /* 0x040fe40004000000 */
[----:B------:R-:W-:Y:S01]  /*1540*/  SEL R5, R5, R8, !P0 ;  /* 0x0000000805057207 */ /* 0x000fe20004000000 */
[----:B------:R-:W-:Y:S04]  /*1550*/  STG.E.U8 desc[UR12][R2.64+0x1], R9 ;  /* 0x0000010902007986 */ /* 0x000fe8000c10110c */
[----:B------:R-:W-:Y:S04]  /*1560*/  STG.E.U8 desc[UR12][R2.64], R7 ;  /* 0x0000000702007986 */ /* 0x000fe8000c10110c */
[----:B------:R-:W-:Y:S01]  /*1570*/  STG.E.U8 desc[UR12][R2.64+0x2], R5 ;  /* 0x0000020502007986 */ /* 0x000fe2000c10110c */
[----:B------:R-:W-:Y:S05]  /*1580*/  EXIT ;  /* 0x000000000000794d */ /* 0x000fea0003800000 */
.L_x_7:
[----:B------:R-:W-:-:S00]  /*1590*/  BRA `(.L_x_7) ;  /* 0xfffffffc00fc7947 */ /* 0x000fc0000383ffff */
[----:B------:R-:W-:-:S00]  /*15a0*/  NOP ;  /* 0x0000000000007918 */ /* 0x000fc00000000000 */
        /* <DEDUP_REMOVED lines=13> */
.L_x_8:


//--------------------- .nv.shared.reserved.0     --------------------------
	.section	.nv.shared.reserved.0,"aw",@nobits
	.weak		__nv_reservedSMEM_offset_0_alias
	.size		__nv_reservedSMEM_offset_0_alias, 0, 64
	.other		__nv_reservedSMEM_offset_0_alias,@"STO_CUDA_RESERVED_SHARED STV_DEFAULT"
__nv_reservedSMEM_offset_0_alias:
	.zero		0
	.zero		64


//--------------------- .nv.constant0._Z9rgbKernelPhS_iii --------------------------
	.section	.nv.constant0._Z9rgbKernelPhS_iii,"a",@progbits
	.sectionflags	@""
	.align	4
.nv.constant0._Z9rgbKernelPhS_iii:
	.zero		924


//--------------------- SYMBOLS --------------------------

	.type		.nv.reservedSmem.offset0,@object
	.size		.nv.reservedSmem.offset0,0x4
